//
// Generated by NVIDIA NVVM Compiler
//
// Compiler Build ID: CL-36424714
// Cuda compilation tools, release 13.0, V13.0.88
// Based on NVVM 20.0.0
//

.version 9.0
.target sm_100
.address_size 64

	// .globl	_Z13initialize_cuPdS_ii
.extern .shared .align 16 .b8 sdata[];

.visible .entry _Z13initialize_cuPdS_ii(
	.param .u64 .ptr .align 1 _Z13initialize_cuPdS_ii_param_0,
	.param .u64 .ptr .align 1 _Z13initialize_cuPdS_ii_param_1,
	.param .u32 _Z13initialize_cuPdS_ii_param_2,
	.param .u32 _Z13initialize_cuPdS_ii_param_3
)
{
	.reg .pred 	%p<2>;
	.reg .b32 	%r<6>;
	.reg .b64 	%rd<9>;

	ld.param.u64 	%rd1, [_Z13initialize_cuPdS_ii_param_0];
	ld.param.u64 	%rd2, [_Z13initialize_cuPdS_ii_param_1];
	ld.param.u32 	%r2, [_Z13initialize_cuPdS_ii_param_3];
	mov.u32 	%r3, %ctaid.x;
	mov.u32 	%r4, %ntid.x;
	mov.u32 	%r5, %tid.x;
	mad.lo.s32 	%r1, %r3, %r4, %r5;
	setp.ge.s32 	%p1, %r1, %r2;
	@%p1 bra 	$L__BB0_2;
	cvta.to.global.u64 	%rd3, %rd1;
	cvta.to.global.u64 	%rd4, %rd2;
	mul.wide.s32 	%rd5, %r1, 8;
	add.s64 	%rd6, %rd3, %rd5;
	mov.b64 	%rd7, 4607182418800017408;
	st.global.u64 	[%rd6], %rd7;
	add.s64 	%rd8, %rd4, %rd5;
	st.global.u64 	[%rd8], %rd7;
$L__BB0_2:
	ret;

}
	// .globl	_Z10stencil_cuPdS_ii
.visible .entry _Z10stencil_cuPdS_ii(
	.param .u64 .ptr .align 1 _Z10stencil_cuPdS_ii_param_0,
	.param .u64 .ptr .align 1 _Z10stencil_cuPdS_ii_param_1,
	.param .u32 _Z10stencil_cuPdS_ii_param_2,
	.param .u32 _Z10stencil_cuPdS_ii_param_3
)
{
	.reg .pred 	%p<4>;
	.reg .b32 	%r<23>;
	.reg .b64 	%rd<13>;
	.reg .b64 	%fd<9>;

	ld.param.u64 	%rd1, [_Z10stencil_cuPdS_ii_param_0];
	ld.param.u64 	%rd2, [_Z10stencil_cuPdS_ii_param_1];
	ld.param.u32 	%r6, [_Z10stencil_cuPdS_ii_param_2];
	ld.param.u32 	%r7, [_Z10stencil_cuPdS_ii_param_3];
	mov.u32 	%r8, %ctaid.x;
	mov.u32 	%r9, %ntid.x;
	mov.u32 	%r10, %tid.x;
	mad.lo.s32 	%r1, %r8, %r9, %r10;
	add.s32 	%r2, %r1, 1;
	mov.u32 	%r11, %ctaid.y;
	mov.u32 	%r12, %ntid.y;
	mov.u32 	%r13, %tid.y;
	mad.lo.s32 	%r14, %r11, %r12, %r13;
	add.s32 	%r4, %r14, 1;
	add.s32 	%r15, %r7, -1;
	setp.ge.s32 	%p1, %r2, %r15;
	add.s32 	%r16, %r6, -1;
	setp.ge.s32 	%p2, %r4, %r16;
	or.pred  	%p3, %p1, %p2;
	@%p3 bra 	$L__BB1_2;
	cvta.to.global.u64 	%rd3, %rd1;
	cvta.to.global.u64 	%rd4, %rd2;
	mad.lo.s32 	%r17, %r6, %r4, %r1;
	add.s32 	%r18, %r17, 2;
	mul.wide.s32 	%rd5, %r18, 8;
	add.s64 	%rd6, %rd3, %rd5;
	ld.global.f64 	%fd1, [%rd6];
	ld.global.f64 	%fd2, [%rd6+-16];
	add.f64 	%fd3, %fd1, %fd2;
	mad.lo.s32 	%r19, %r6, %r14, %r2;
	mul.wide.s32 	%rd7, %r19, 8;
	add.s64 	%rd8, %rd3, %rd7;
	ld.global.f64 	%fd4, [%rd8];
	add.f64 	%fd5, %fd3, %fd4;
	shl.b32 	%r20, %r6, 1;
	add.s32 	%r21, %r19, %r20;
	mul.wide.s32 	%rd9, %r21, 8;
	add.s64 	%rd10, %rd3, %rd9;
	ld.global.f64 	%fd6, [%rd10];
	add.f64 	%fd7, %fd5, %fd6;
	mul.f64 	%fd8, %fd7, 0d3FD0000000000000;
	add.s32 	%r22, %r17, 1;
	mul.wide.s32 	%rd11, %r22, 8;
	add.s64 	%rd12, %rd4, %rd11;
	st.global.f64 	[%rd12], %fd8;
$L__BB1_2:
	ret;

}
	// .globl	_Z10max_reducePdS_iiS_
.visible .entry _Z10max_reducePdS_iiS_(
	.param .u64 .ptr .align 1 _Z10max_reducePdS_iiS__param_0,
	.param .u64 .ptr .align 1 _Z10max_reducePdS_iiS__param_1,
	.param .u32 _Z10max_reducePdS_iiS__param_2,
	.param .u32 _Z10max_reducePdS_iiS__param_3,
	.param .u64 .ptr .align 1 _Z10max_reducePdS_iiS__param_4
)
{
	.reg .pred 	%p<7>;
	.reg .b32 	%r<19>;
	.reg .b64 	%rd<12>;
	.reg .b64 	%fd<8>;

	ld.param.u64 	%rd1, [_Z10max_reducePdS_iiS__param_0];
	ld.param.u64 	%rd2, [_Z10max_reducePdS_iiS__param_1];
	ld.param.u32 	%r8, [_Z10max_reducePdS_iiS__param_2];
	ld.param.u32 	%r9, [_Z10max_reducePdS_iiS__param_3];
	ld.param.u64 	%rd3, [_Z10max_reducePdS_iiS__param_4];
	mov.u32 	%r1, %tid.x;
	mov.u32 	%r2, %ctaid.x;
	mov.u32 	%r3, %ntid.x;
	mad.lo.s32 	%r4, %r2, %r3, %r1;
	mul.lo.s32 	%r10, %r9, %r8;
	setp.ge.s32 	%p1, %r4, %r10;
	shl.b32 	%r11, %r1, 3;
	mov.u32 	%r12, sdata;
	add.s32 	%r5, %r12, %r11;
	@%p1 bra 	$L__BB2_2;
	cvta.to.global.u64 	%rd4, %rd1;
	cvta.to.global.u64 	%rd5, %rd2;
	mul.wide.s32 	%rd6, %r4, 8;
	add.s64 	%rd7, %rd4, %rd6;
	ld.global.f64 	%fd2, [%rd7];
	add.s64 	%rd8, %rd5, %rd6;
	ld.global.f64 	%fd3, [%rd8];
	sub.f64 	%fd4, %fd2, %fd3;
	abs.f64 	%fd5, %fd4;
	st.shared.f64 	[%r5], %fd5;
$L__BB2_2:
	bar.sync 	0;
	setp.lt.u32 	%p2, %r3, 2;
	@%p2 bra 	$L__BB2_8;
	mov.b32 	%r18, 1;
$L__BB2_4:
	mov.u32 	%r6, %r18;
	shl.b32 	%r18, %r6, 1;
	add.s32 	%r14, %r18, -1;
	and.b32  	%r15, %r14, %r1;
	setp.ne.s32 	%p3, %r15, 0;
	@%p3 bra 	$L__BB2_7;
	ld.shared.f64 	%fd6, [%r5];
	shl.b32 	%r16, %r6, 3;
	add.s32 	%r17, %r5, %r16;
	ld.shared.f64 	%fd1, [%r17];
	setp.geu.f64 	%p4, %fd6, %fd1;
	@%p4 bra 	$L__BB2_7;
	st.shared.f64 	[%r5], %fd1;
$L__BB2_7:
	bar.sync 	0;
	setp.lt.u32 	%p5, %r18, %r3;
	@%p5 bra 	$L__BB2_4;
$L__BB2_8:
	setp.ne.s32 	%p6, %r1, 0;
	@%p6 bra 	$L__BB2_10;
	ld.shared.f64 	%fd7, [sdata];
	cvta.to.global.u64 	%rd9, %rd3;
	mul.wide.u32 	%rd10, %r2, 8;
	add.s64 	%rd11, %rd9, %rd10;
	st.global.f64 	[%rd11], %fd7;
$L__BB2_10:
	ret;

}
	// .globl	_Z7swap_cuPdS_ii
.visible .entry _Z7swap_cuPdS_ii(
	.param .u64 .ptr .align 1 _Z7swap_cuPdS_ii_param_0,
	.param .u64 .ptr .align 1 _Z7swap_cuPdS_ii_param_1,
	.param .u32 _Z7swap_cuPdS_ii_param_2,
	.param .u32 _Z7swap_cuPdS_ii_param_3
)
{
	.reg .pred 	%p<4>;
	.reg .b32 	%r<18>;
	.reg .b64 	%rd<8>;
	.reg .b64 	%fd<2>;

	ld.param.u64 	%rd1, [_Z7swap_cuPdS_ii_param_0];
	ld.param.u64 	%rd2, [_Z7swap_cuPdS_ii_param_1];
	ld.param.u32 	%r4, [_Z7swap_cuPdS_ii_param_2];
	ld.param.u32 	%r5, [_Z7swap_cuPdS_ii_param_3];
	mov.u32 	%r6, %ctaid.x;
	mov.u32 	%r7, %ntid.x;
	mov.u32 	%r8, %tid.x;
	mad.lo.s32 	%r9, %r6, %r7, %r8;
	add.s32 	%r1, %r9, 1;
	mov.u32 	%r10, %ctaid.y;
	mov.u32 	%r11, %ntid.y;
	mov.u32 	%r12, %tid.y;
	mad.lo.s32 	%r13, %r10, %r11, %r12;
	add.s32 	%r2, %r13, 1;
	add.s32 	%r15, %r5, -1;
	setp.ge.s32 	%p1, %r1, %r15;
	add.s32 	%r16, %r4, -1;
	setp.ge.s32 	%p2, %r2, %r16;
	or.pred  	%p3, %p1, %p2;
	@%p3 bra 	$L__BB3_2;
	cvta.to.global.u64 	%rd3, %rd2;
	cvta.to.global.u64 	%rd4, %rd1;
	mad.lo.s32 	%r17, %r4, %r2, %r1;
	mul.wide.s32 	%rd5, %r17, 8;
	add.s64 	%rd6, %rd3, %rd5;
	ld.global.f64 	%fd1, [%rd6];
	add.s64 	%rd7, %rd4, %rd5;
	st.global.f64 	[%rd7], %fd1;
$L__BB3_2:
	ret;

}


// ===== COMPILED SASS (sm_100) =====

	.target	sm_100

	.elftype	@"ET_EXEC"


//--------------------- .note.nv.tkinfo           --------------------------
	.section	.note.nv.tkinfo,"",@"SHT_NOTE"
	.sectionflags	@"SHF_NOTE_NV_TKINFO"
	.tkinfo
        /*0018*/ 	.word	0x00000002
        /*0030*/ 	.string	""
        /*0030*/ 	.string	"ptxas"
        /*0030*/ 	.string	"Cuda compilation tools, release 13.0, V13.0.88"
        /*0030*/ 	.string	"Build cuda_13.0.r13.0/compiler.36424714_0"
        /*0030*/ 	.string	"-arch sm_100 -m 64 "



//--------------------- .note.nv.cuinfo           --------------------------
	.section	.note.nv.cuinfo,"",@"SHT_NOTE"
	.sectionflags	@"SHF_NOTE_NV_CUINFO"
        /*0018*/ 	.short	0x0002
        /*001a*/ 	.short	0x0064
        /*001c*/ 	.short	0x0082
	.zero		2


//--------------------- .nv.info                  --------------------------
	.section	.nv.info,"",@"SHT_CUDA_INFO"
	.align	4


	//----- nvinfo : EIATTR_REGCOUNT
	.align		4
        /*0000*/ 	.byte	0x04, 0x2f
        /*0002*/ 	.short	(.L_1 - .L_0)
	.align		4
.L_0:
        /*0004*/ 	.word	index@(_Z13initialize_cuPdS_ii)
        /*0008*/ 	.word	0x0000000c


	//----- nvinfo : EIATTR_FRAME_SIZE
	.align		4
.L_1:
        /*000c*/ 	.byte	0x04, 0x11
        /*000e*/ 	.short	(.L_3 - .L_2)
	.align		4
.L_2:
        /*0010*/ 	.word	index@(_Z13initialize_cuPdS_ii)
        /*0014*/ 	.word	0x00000000


	//----- nvinfo : EIATTR_REGCOUNT
	.align		4
.L_3:
        /*0018*/ 	.byte	0x04, 0x2f
        /*001a*/ 	.short	(.L_5 - .L_4)
	.align		4
.L_4:
        /*001c*/ 	.word	index@(_Z10stencil_cuPdS_ii)
        /*0020*/ 	.word	0x00000010


	//----- nvinfo : EIATTR_FRAME_SIZE
	.align		4
.L_5:
        /*0024*/ 	.byte	0x04, 0x11
        /*0026*/ 	.short	(.L_7 - .L_6)
	.align		4
.L_6:
        /*0028*/ 	.word	index@(_Z10stencil_cuPdS_ii)
        /*002c*/ 	.word	0x00000000


	//----- nvinfo : EIATTR_REGCOUNT
	.align		4
.L_7:
        /*0030*/ 	.byte	0x04, 0x2f
        /*0032*/ 	.short	(.L_9 - .L_8)
	.align		4
.L_8:
        /*0034*/ 	.word	index@(_Z10max_reducePdS_iiS_)
        /*0038*/ 	.word	0x0000000e


	//----- nvinfo : EIATTR_FRAME_SIZE
	.align		4
.L_9:
        /*003c*/ 	.byte	0x04, 0x11
        /*003e*/ 	.short	(.L_11 - .L_10)
	.align		4
.L_10:
        /*0040*/ 	.word	index@(_Z10max_reducePdS_iiS_)
        /*0044*/ 	.word	0x00000000


	//----- nvinfo : EIATTR_REGCOUNT
	.align		4
.L_11:
        /*0048*/ 	.byte	0x04, 0x2f
        /*004a*/ 	.short	(.L_13 - .L_12)
	.align		4
.L_12:
        /*004c*/ 	.word	index@(_Z7swap_cuPdS_ii)
        /*0050*/ 	.word	0x0000000a


	//----- nvinfo : EIATTR_FRAME_SIZE
	.align		4
.L_13:
        /*0054*/ 	.byte	0x04, 0x11
        /*0056*/ 	.short	(.L_15 - .L_14)
	.align		4
.L_14:
        /*0058*/ 	.word	index@(_Z7swap_cuPdS_ii)
        /*005c*/ 	.word	0x00000000


	//----- nvinfo : EIATTR_MIN_STACK_SIZE
	.align		4
.L_15:
        /*0060*/ 	.byte	0x04, 0x12
        /*0062*/ 	.short	(.L_17 - .L_16)
	.align		4
.L_16:
        /*0064*/ 	.word	index@(_Z7swap_cuPdS_ii)
        /*0068*/ 	.word	0x00000000


	//----- nvinfo : EIATTR_MIN_STACK_SIZE
	.align		4
.L_17:
        /*006c*/ 	.byte	0x04, 0x12
        /*006e*/ 	.short	(.L_19 - .L_18)
	.align		4
.L_18:
        /*0070*/ 	.word	index@(_Z10max_reducePdS_iiS_)
        /*0074*/ 	.word	0x00000000


	//----- nvinfo : EIATTR_MIN_STACK_SIZE
	.align		4
.L_19:
        /*0078*/ 	.byte	0x04, 0x12
        /*007a*/ 	.short	(.L_21 - .L_20)
	.align		4
.L_20:
        /*007c*/ 	.word	index@(_Z10stencil_cuPdS_ii)
        /*0080*/ 	.word	0x00000000


	//----- nvinfo : EIATTR_MIN_STACK_SIZE
	.align		4
.L_21:
        /*0084*/ 	.byte	0x04, 0x12
        /*0086*/ 	.short	(.L_23 - .L_22)
	.align		4
.L_22:
        /*0088*/ 	.word	index@(_Z13initialize_cuPdS_ii)
        /*008c*/ 	.word	0x00000000
.L_23:


//--------------------- .nv.compat                --------------------------
	.section	.nv.compat,"",@"SHT_CUDA_COMPAT_INFO"
	.align	4
        /*0000*/ 	.byte	0x02, 0x09, 0x00, 0x00, 0x02, 0x02, 0x01, 0x00, 0x02, 0x05, 0x05, 0x00, 0x03, 0x07, 0x01, 0x01
        /*0010*/ 	.byte	0x02, 0x03, 0x00, 0x00, 0x02, 0x06, 0x01, 0x00, 0x04, 0x0b, 0x08, 0x00, 0x01, 0x00, 0x00, 0x00
        /*0020*/ 	.byte	0x00, 0x00, 0x00, 0x00


//--------------------- .nv.info._Z7swap_cuPdS_ii --------------------------
	.section	.nv.info._Z7swap_cuPdS_ii,"",@"SHT_CUDA_INFO"
	.sectionflags	@""
	.align	4


	//----- nvinfo : EIATTR_CUDA_API_VERSION
	.align		4
        /*0000*/ 	.byte	0x04, 0x37
        /*0002*/ 	.short	(.L_25 - .L_24)
.L_24:
        /*0004*/ 	.word	0x00000082


	//----- nvinfo : EIATTR_KPARAM_INFO
	.align		4
.L_25:
        /*0008*/ 	.byte	0x04, 0x17
        /*000a*/ 	.short	(.L_27 - .L_26)
.L_26:
        /*000c*/ 	.word	0x00000000
        /*0010*/ 	.short	0x0003
        /*0012*/ 	.short	0x0014
        /*0014*/ 	.byte	0x00, 0xf0, 0x11, 0x00


	//----- nvinfo : EIATTR_KPARAM_INFO
	.align		4
.L_27:
        /*0018*/ 	.byte	0x04, 0x17
        /*001a*/ 	.short	(.L_29 - .L_28)
.L_28:
        /*001c*/ 	.word	0x00000000
        /*0020*/ 	.short	0x0002
        /*0022*/ 	.short	0x0010
        /*0024*/ 	.byte	0x00, 0xf0, 0x11, 0x00


	//----- nvinfo : EIATTR_KPARAM_INFO
	.align		4
.L_29:
        /*0028*/ 	.byte	0x04, 0x17
        /*002a*/ 	.short	(.L_31 - .L_30)
.L_30:
        /*002c*/ 	.word	0x00000000
        /*0030*/ 	.short	0x0001
        /*0032*/ 	.short	0x0008
        /*0034*/ 	.byte	0x00, 0xf5, 0x21, 0x00


	//----- nvinfo : EIATTR_KPARAM_INFO
	.align		4
.L_31:
        /*0038*/ 	.byte	0x04, 0x17
        /*003a*/ 	.short	(.L_33 - .L_32)
.L_32:
        /*003c*/ 	.word	0x00000000
        /*0040*/ 	.short	0x0000
        /*0042*/ 	.short	0x0000
        /*0044*/ 	.byte	0x00, 0xf5, 0x21, 0x00


	//----- nvinfo : EIATTR_SPARSE_MMA_MASK
	.align		4
.L_33:
        /*0048*/ 	.byte	0x03, 0x50
        /*004a*/ 	.short	0x0000


	//----- nvinfo : EIATTR_MAXREG_COUNT
	.align		4
        /*004c*/ 	.byte	0x03, 0x1b
        /*004e*/ 	.short	0x00ff


	//----- nvinfo : EIATTR_MERCURY_ISA_VERSION
	.align		4
        /*0050*/ 	.byte	0x03, 0x5f
        /*0052*/ 	.short	0x0101


	//----- nvinfo : EIATTR_VRC_CTA_INIT_COUNT
	.align		4
        /*0054*/ 	.byte	0x02, 0x4a
	.zero		1
	.zero		1


	//----- nvinfo : EIATTR_EXIT_INSTR_OFFSETS
	.align		4
        /*0058*/ 	.byte	0x04, 0x1c
        /*005a*/ 	.short	(.L_35 - .L_34)


	//   ....[0]....
.L_34:
        /*005c*/ 	.word	0x00000100


	//   ....[1]....
        /*0060*/ 	.word	0x00000190


	//----- nvinfo : EIATTR_CBANK_PARAM_SIZE
	.align		4
.L_35:
        /*0064*/ 	.byte	0x03, 0x19
        /*0066*/ 	.short	0x0018


	//----- nvinfo : EIATTR_PARAM_CBANK
	.align		4
        /*0068*/ 	.byte	0x04, 0x0a
        /*006a*/ 	.short	(.L_37 - .L_36)
	.align		4
.L_36:
        /*006c*/ 	.word	index@(.nv.constant0._Z7swap_cuPdS_ii)
        /*0070*/ 	.short	0x0380
        /*0072*/ 	.short	0x0018


	//----- nvinfo : EIATTR_SW_WAR
	.align		4
.L_37:
        /*0074*/ 	.byte	0x04, 0x36
        /*0076*/ 	.short	(.L_39 - .L_38)
.L_38:
        /*0078*/ 	.word	0x00000008
.L_39:


//--------------------- .nv.info._Z10max_reducePdS_iiS_ --------------------------
	.section	.nv.info._Z10max_reducePdS_iiS_,"",@"SHT_CUDA_INFO"
	.sectionflags	@""
	.align	4


	//----- nvinfo : EIATTR_CUDA_API_VERSION
	.align		4
        /*0000*/ 	.byte	0x04, 0x37
        /*0002*/ 	.short	(.L_41 - .L_40)
.L_40:
        /*0004*/ 	.word	0x00000082


	//----- nvinfo : EIATTR_KPARAM_INFO
	.align		4
.L_41:
        /*0008*/ 	.byte	0x04, 0x17
        /*000a*/ 	.short	(.L_43 - .L_42)
.L_42:
        /*000c*/ 	.word	0x00000000
        /*0010*/ 	.short	0x0004
        /*0012*/ 	.short	0x0018
        /*0014*/ 	.byte	0x00, 0xf5, 0x21, 0x00


	//----- nvinfo : EIATTR_KPARAM_INFO
	.align		4
.L_43:
        /*0018*/ 	.byte	0x04, 0x17
        /*001a*/ 	.short	(.L_45 - .L_44)
.L_44:
        /*001c*/ 	.word	0x00000000
        /*0020*/ 	.short	0x0003
        /*0022*/ 	.short	0x0014
        /*0024*/ 	.byte	0x00, 0xf0, 0x11, 0x00


	//----- nvinfo : EIATTR_KPARAM_INFO
	.align		4
.L_45:
        /*0028*/ 	.byte	0x04, 0x17
        /*002a*/ 	.short	(.L_47 - .L_46)
.L_46:
        /*002c*/ 	.word	0x00000000
        /*0030*/ 	.short	0x0002
        /*0032*/ 	.short	0x0010
        /*0034*/ 	.byte	0x00, 0xf0, 0x11, 0x00


	//----- nvinfo : EIATTR_KPARAM_INFO
	.align		4
.L_47:
        /*0038*/ 	.byte	0x04, 0x17
        /*003a*/ 	.short	(.L_49 - .L_48)
.L_48:
        /*003c*/ 	.word	0x00000000
        /*0040*/ 	.short	0x0001
        /*0042*/ 	.short	0x0008
        /*0044*/ 	.byte	0x00, 0xf5, 0x21, 0x00


	//----- nvinfo : EIATTR_KPARAM_INFO
	.align		4
.L_49:
        /*0048*/ 	.byte	0x04, 0x17
        /*004a*/ 	.short	(.L_51 - .L_50)
.L_50:
        /*004c*/ 	.word	0x00000000
        /*0050*/ 	.short	0x0000
        /*0052*/ 	.short	0x0000
        /*0054*/ 	.byte	0x00, 0xf5, 0x21, 0x00


	//----- nvinfo : EIATTR_SPARSE_MMA_MASK
	.align		4
.L_51:
        /*0058*/ 	.byte	0x03, 0x50
        /*005a*/ 	.short	0x0000


	//----- nvinfo : EIATTR_MAXREG_COUNT
	.align		4
        /*005c*/ 	.byte	0x03, 0x1b
        /*005e*/ 	.short	0x00ff


	//----- nvinfo : EIATTR_NUM_BARRIERS
	.align		4
        /*0060*/ 	.byte	0x02, 0x4c
        /*0062*/ 	.byte	0x01
	.zero		1


	//----- nvinfo : EIATTR_MERCURY_ISA_VERSION
	.align		4
        /*0064*/ 	.byte	0x03, 0x5f
        /*0066*/ 	.short	0x0101


	//----- nvinfo : EIATTR_VRC_CTA_INIT_COUNT
	.align		4
        /*0068*/ 	.byte	0x02, 0x4a
	.zero		1
	.zero		1


	//----- nvinfo : EIATTR_EXIT_INSTR_OFFSETS
	.align		4
        /*006c*/ 	.byte	0x04, 0x1c
        /*006e*/ 	.short	(.L_53 - .L_52)


	//   ....[0]....
.L_52:
        /*0070*/ 	.word	0x000002a0


	//   ....[1]....
        /*0074*/ 	.word	0x00000320


	//----- nvinfo : EIATTR_CRS_STACK_SIZE
	.align		4
.L_53:
        /*0078*/ 	.byte	0x04, 0x1e
        /*007a*/ 	.short	(.L_55 - .L_54)
.L_54:
        /*007c*/ 	.word	0x00000000


	//----- nvinfo : EIATTR_CBANK_PARAM_SIZE
	.align		4
.L_55:
        /*0080*/ 	.byte	0x03, 0x19
        /*0082*/ 	.short	0x0020


	//----- nvinfo : EIATTR_PARAM_CBANK
	.align		4
        /*0084*/ 	.byte	0x04, 0x0a
        /*0086*/ 	.short	(.L_57 - .L_56)
	.align		4
.L_56:
        /*0088*/ 	.word	index@(.nv.constant0._Z10max_reducePdS_iiS_)
        /*008c*/ 	.short	0x0380
        /*008e*/ 	.short	0x0020


	//----- nvinfo : EIATTR_SW_WAR
	.align		4
.L_57:
        /*0090*/ 	.byte	0x04, 0x36
        /*0092*/ 	.short	(.L_59 - .L_58)
.L_58:
        /*0094*/ 	.word	0x00000008
.L_59:


//--------------------- .nv.info._Z10stencil_cuPdS_ii --------------------------
	.section	.nv.info._Z10stencil_cuPdS_ii,"",@"SHT_CUDA_INFO"
	.sectionflags	@""
	.align	4


	//----- nvinfo : EIATTR_CUDA_API_VERSION
	.align		4
        /*0000*/ 	.byte	0x04, 0x37
        /*0002*/ 	.short	(.L_61 - .L_60)
.L_60:
        /*0004*/ 	.word	0x00000082


	//----- nvinfo : EIATTR_KPARAM_INFO
	.align		4
.L_61:
        /*0008*/ 	.byte	0x04, 0x17
        /*000a*/ 	.short	(.L_63 - .L_62)
.L_62:
        /*000c*/ 	.word	0x00000000
        /*0010*/ 	.short	0x0003
        /*0012*/ 	.short	0x0014
        /*0014*/ 	.byte	0x00, 0xf0, 0x11, 0x00


	//----- nvinfo : EIATTR_KPARAM_INFO
	.align		4
.L_63:
        /*0018*/ 	.byte	0x04, 0x17
        /*001a*/ 	.short	(.L_65 - .L_64)
.L_64:
        /*001c*/ 	.word	0x00000000
        /*0020*/ 	.short	0x0002
        /*0022*/ 	.short	0x0010
        /*0024*/ 	.byte	0x00, 0xf0, 0x11, 0x00


	//----- nvinfo : EIATTR_KPARAM_INFO
	.align		4
.L_65:
        /*0028*/ 	.byte	0x04, 0x17
        /*002a*/ 	.short	(.L_67 - .L_66)
.L_66:
        /*002c*/ 	.word	0x00000000
        /*0030*/ 	.short	0x0001
        /*0032*/ 	.short	0x0008
        /*0034*/ 	.byte	0x00, 0xf5, 0x21, 0x00


	//----- nvinfo : EIATTR_KPARAM_INFO
	.align		4
.L_67:
        /*0038*/ 	.byte	0x04, 0x17
        /*003a*/ 	.short	(.L_69 - .L_68)
.L_68:
        /*003c*/ 	.word	0x00000000
        /*0040*/ 	.short	0x0000
        /*0042*/ 	.short	0x0000
        /*0044*/ 	.byte	0x00, 0xf5, 0x21, 0x00


	//----- nvinfo : EIATTR_SPARSE_MMA_MASK
	.align		4
.L_69:
        /*0048*/ 	.byte	0x03, 0x50
        /*004a*/ 	.short	0x0000


	//----- nvinfo : EIATTR_MAXREG_COUNT
	.align		4
        /*004c*/ 	.byte	0x03, 0x1b
        /*004e*/ 	.short	0x00ff


	//----- nvinfo : EIATTR_MERCURY_ISA_VERSION
	.align		4
        /*0050*/ 	.byte	0x03, 0x5f
        /*0052*/ 	.short	0x0101


	//----- nvinfo : EIATTR_VRC_CTA_INIT_COUNT
	.align		4
        /*0054*/ 	.byte	0x02, 0x4a
	.zero		1
	.zero		1


	//----- nvinfo : EIATTR_EXIT_INSTR_OFFSETS
	.align		4
        /*0058*/ 	.byte	0x04, 0x1c
        /*005a*/ 	.short	(.L_71 - .L_70)


	//   ....[0]....
.L_70:
        /*005c*/ 	.word	0x00000100


	//   ....[1]....
        /*0060*/ 	.word	0x00000260


	//----- nvinfo : EIATTR_CBANK_PARAM_SIZE
	.align		4
.L_71:
        /*0064*/ 	.byte	0x03, 0x19
        /*0066*/ 	.short	0x0018


	//----- nvinfo : EIATTR_PARAM_CBANK
	.align		4
        /*0068*/ 	.byte	0x04, 0x0a
        /*006a*/ 	.short	(.L_73 - .L_72)
	.align		4
.L_72:
        /*006c*/ 	.word	index@(.nv.constant0._Z10stencil_cuPdS_ii)
        /*0070*/ 	.short	0x0380
        /*0072*/ 	.short	0x0018


	//----- nvinfo : EIATTR_SW_WAR
	.align		4
.L_73:
        /*0074*/ 	.byte	0x04, 0x36
        /*0076*/ 	.short	(.L_75 - .L_74)
.L_74:
        /*0078*/ 	.word	0x00000008
.L_75:


//--------------------- .nv.info._Z13initialize_cuPdS_ii --------------------------
	.section	.nv.info._Z13initialize_cuPdS_ii,"",@"SHT_CUDA_INFO"
	.sectionflags	@""
	.align	4


	//----- nvinfo : EIATTR_CUDA_API_VERSION
	.align		4
        /*0000*/ 	.byte	0x04, 0x37
        /*0002*/ 	.short	(.L_77 - .L_76)
.L_76:
        /*0004*/ 	.word	0x00000082


	//----- nvinfo : EIATTR_KPARAM_INFO
	.align		4
.L_77:
        /*0008*/ 	.byte	0x04, 0x17
        /*000a*/ 	.short	(.L_79 - .L_78)
.L_78:
        /*000c*/ 	.word	0x00000000
        /*0010*/ 	.short	0x0003
        /*0012*/ 	.short	0x0014
        /*0014*/ 	.byte	0x00, 0xf0, 0x11, 0x00


	//----- nvinfo : EIATTR_KPARAM_INFO
	.align		4
.L_79:
        /*0018*/ 	.byte	0x04, 0x17
        /*001a*/ 	.short	(.L_81 - .L_80)
.L_80:
        /*001c*/ 	.word	0x00000000
        /*0020*/ 	.short	0x0002
        /*0022*/ 	.short	0x0010
        /*0024*/ 	.byte	0x00, 0xf0, 0x11, 0x00


	//----- nvinfo : EIATTR_KPARAM_INFO
	.align		4
.L_81:
        /*0028*/ 	.byte	0x04, 0x17
        /*002a*/ 	.short	(.L_83 - .L_82)
.L_82:
        /*002c*/ 	.word	0x00000000
        /*0030*/ 	.short	0x0001
        /*0032*/ 	.short	0x0008
        /*0034*/ 	.byte	0x00, 0xf5, 0x21, 0x00


	//----- nvinfo : EIATTR_KPARAM_INFO
	.align		4
.L_83:
        /*0038*/ 	.byte	0x04, 0x17
        /*003a*/ 	.short	(.L_85 - .L_84)
.L_84:
        /*003c*/ 	.word	0x00000000
        /*0040*/ 	.short	0x0000
        /*0042*/ 	.short	0x0000
        /*0044*/ 	.byte	0x00, 0xf5, 0x21, 0x00


	//----- nvinfo : EIATTR_SPARSE_MMA_MASK
	.align		4
.L_85:
        /*0048*/ 	.byte	0x03, 0x50
        /*004a*/ 	.short	0x0000


	//----- nvinfo : EIATTR_MAXREG_COUNT
	.align		4
        /*004c*/ 	.byte	0x03, 0x1b
        /*004e*/ 	.short	0x00ff


	//----- nvinfo : EIATTR_MERCURY_ISA_VERSION
	.align		4
        /*0050*/ 	.byte	0x03, 0x5f
        /*0052*/ 	.short	0x0101


	//----- nvinfo : EIATTR_VRC_CTA_INIT_COUNT
	.align		4
        /*0054*/ 	.byte	0x02, 0x4a
	.zero		1
	.zero		1


	//----- nvinfo : EIATTR_EXIT_INSTR_OFFSETS
	.align		4
        /*0058*/ 	.byte	0x04, 0x1c
        /*005a*/ 	.short	(.L_87 - .L_86)


	//   ....[0]....
.L_86:
        /*005c*/ 	.word	0x00000070


	//   ....[1]....
        /*0060*/ 	.word	0x00000110


	//----- nvinfo : EIATTR_CBANK_PARAM_SIZE
	.align		4
.L_87:
        /*0064*/ 	.byte	0x03, 0x19
        /*0066*/ 	.short	0x0018


	//----- nvinfo : EIATTR_PARAM_CBANK
	.align		4
        /*0068*/ 	.byte	0x04, 0x0a
        /*006a*/ 	.short	(.L_89 - .L_88)
	.align		4
.L_88:
        /*006c*/ 	.word	index@(.nv.constant0._Z13initialize_cuPdS_ii)
        /*0070*/ 	.short	0x0380
        /*0072*/ 	.short	0x0018


	//----- nvinfo : EIATTR_SW_WAR
	.align		4
.L_89:
        /*0074*/ 	.byte	0x04, 0x36
        /*0076*/ 	.short	(.L_91 - .L_90)
.L_90:
        /*0078*/ 	.word	0x00000008
.L_91:


//--------------------- .nv.callgraph             --------------------------
	.section	.nv.callgraph,"",@"SHT_CUDA_CALLGRAPH"
	.align	4
	.sectionentsize	8
	.align		4
        /*0000*/ 	.word	0x00000000
	.align		4
        /*0004*/ 	.word	0xffffffff
	.align		4
        /*0008*/ 	.word	0x00000000
	.align		4
        /*000c*/ 	.word	0xfffffffe
	.align		4
        /*0010*/ 	.word	0x00000000
	.align		4
        /*0014*/ 	.word	0xfffffffd
	.align		4
        /*0018*/ 	.word	0x00000000
	.align		4
        /*001c*/ 	.word	0xfffffffc


//--------------------- .text._Z7swap_cuPdS_ii    --------------------------
	.section	.text._Z7swap_cuPdS_ii,"ax",@progbits
	.align	128
        .global         _Z7swap_cuPdS_ii
        .type           _Z7swap_cuPdS_ii,@function
        .size           _Z7swap_cuPdS_ii,(.L_x_8 - _Z7swap_cuPdS_ii)
        .other          _Z7swap_cuPdS_ii,@"STO_CUDA_ENTRY STV_DEFAULT"
_Z7swap_cuPdS_ii:
.text._Z7swap_cuPdS_ii:
[----:B------:R-:W-:Y:S01]  /*0000*/  LDC R1, c[0x0][0x37c] ;  /* 0x0000df00ff017b82 */ /* 0x000fe20000000800 */
[----:B------:R-:W0:Y:S07]  /*0010*/  S2R R5, SR_TID.Y ;  /* 0x0000000000057919 */ /* 0x000e2e0000002200 */
[----:B------:R-:W1:Y:S01]  /*0020*/  LDC R0, c[0x0][0x360] ;  /* 0x0000d800ff007b82 */ /* 0x000e620000000800 */
[----:B------:R-:W2:Y:S01]  /*0030*/  LDCU.64 UR6, c[0x0][0x390] ;  /* 0x00007200ff0677ac */ /* 0x000ea20008000a00 */
[----:B------:R-:W1:Y:S06]  /*0040*/  S2R R3, SR_TID.X ;  /* 0x0000000000037919 */ /* 0x000e6c0000002100 */
[----:B------:R-:W0:Y:S08]  /*0050*/  S2UR UR5, SR_CTAID.Y ;  /* 0x00000000000579c3 */ /* 0x000e300000002600 */
[----:B------:R-:W0:Y:S08]  /*0060*/  LDC R2, c[0x0][0x364] ;  /* 0x0000d900ff027b82 */ /* 0x000e300000000800 */
[----:B------:R-:W1:Y:S01]  /*0070*/  S2UR UR4, SR_CTAID.X ;  /* 0x00000000000479c3 */ /* 0x000e620000002500 */
[----:B0-----:R-:W-:Y:S01]  /*0080*/  IMAD R2, R2, UR5, R5 ;  /* 0x0000000502027c24 */ /* 0x001fe2000f8e0205 */
[----:B--2---:R-:W-:-:S04]  /*0090*/  UIADD3 UR5, UPT, UPT, UR6, -0x1, URZ ;  /* 0xffffffff06057890 */ /* 0x004fc8000fffe0ff */
[----:B------:R-:W-:Y:S01]  /*00a0*/  IADD3 R5, PT, PT, R2, 0x1, RZ ;  /* 0x0000000102057810 */ /* 0x000fe20007ffe0ff */
[----:B-1----:R-:W-:Y:S01]  /*00b0*/  IMAD R0, R0, UR4, R3 ;  /* 0x0000000400007c24 */ /* 0x002fe2000f8e0203 */
[----:B------:R-:W-:Y:S02]  /*00c0*/  UIADD3 UR4, UPT, UPT, UR7, -0x1, URZ ;  /* 0xffffffff07047890 */ /* 0x000fe4000fffe0ff */
[----:B------:R-:W-:Y:S02]  /*00d0*/  ISETP.GE.AND P0, PT, R5, UR5, PT ;  /* 0x0000000505007c0c */ /* 0x000fe4000bf06270 */
[----:B------:R-:W-:-:S04]  /*00e0*/  IADD3 R0, PT, PT, R0, 0x1, RZ ;  /* 0x0000000100007810 */ /* 0x000fc80007ffe0ff */
[----:B------:R-:W-:-:S13]  /*00f0*/  ISETP.GE.OR P0, PT, R0, UR4, P0 ;  /* 0x0000000400007c0c */ /* 0x000fda0008706670 */
[----:B------:R-:W-:Y:S05]  /*0100*/  @P0 EXIT ;  /* 0x000000000000094d */ /* 0x000fea0003800000 */
[----:B------:R-:W0:Y:S01]  /*0110*/  LDC.64 R2, c[0x0][0x388] ;  /* 0x0000e200ff027b82 */ /* 0x000e220000000a00 */
[----:B------:R-:W1:Y:S01]  /*0120*/  LDCU.64 UR4, c[0x0][0x358] ;  /* 0x00006b00ff0477ac */ /* 0x000e620008000a00 */
[----:B------:R-:W-:-:S06]  /*0130*/  IMAD R7, R5, UR6, R0 ;  /* 0x0000000605077c24 */ /* 0x000fcc000f8e0200 */
[----:B------:R-:W2:Y:S01]  /*0140*/  LDC.64 R4, c[0x0][0x380] ;  /* 0x0000e000ff047b82 */ /* 0x000ea20000000a00 */
[----:B0-----:R-:W-:-:S06]  /*0150*/  IMAD.WIDE R2, R7, 0x8, R2 ;  /* 0x0000000807027825 */ /* 0x001fcc00078e0202 */
[----:B-1----:R-:W3:Y:S01]  /*0160*/  LDG.E.64 R2, desc[UR4][R2.64] ;  /* 0x0000000402027981 */ /* 0x002ee2000c1e1b00 */
[----:B--2---:R-:W-:-:S05]  /*0170*/  IMAD.WIDE R4, R7, 0x8, R4 ;  /* 0x0000000807047825 */ /* 0x004fca00078e0204 */
[----:B---3--:R-:W-:Y:S01]  /*0180*/  STG.E.64 desc[UR4][R4.64], R2 ;  /* 0x0000000204007986 */ /* 0x008fe2000c101b04 */
[----:B------:R-:W-:Y:S05]  /*0190*/  EXIT ;  /* 0x000000000000794d */ /* 0x000fea0003800000 */
.L_x_0:
[----:B------:R-:W-:-:S00]  /*01a0*/  BRA `(.L_x_0) ;  /* 0xfffffffc00fc7947 */ /* 0x000fc0000383ffff */
[----:B------:R-:W-:-:S00]  /*01b0*/  NOP ;  /* 0x0000000000007918 */ /* 0x000fc00000000000 */
        /* <DEDUP_REMOVED lines=12> */
.L_x_8:


//--------------------- .text._Z10max_reducePdS_iiS_ --------------------------
	.section	.text._Z10max_reducePdS_iiS_,"ax",@progbits
	.align	128
        .global         _Z10max_reducePdS_iiS_
        .type           _Z10max_reducePdS_iiS_,@function
        .size           _Z10max_reducePdS_iiS_,(.L_x_9 - _Z10max_reducePdS_iiS_)
        .other          _Z10max_reducePdS_iiS_,@"STO_CUDA_ENTRY STV_DEFAULT"
_Z10max_reducePdS_iiS_:
.text._Z10max_reducePdS_iiS_:
[----:B------:R-:W-:Y:S01]  /*0000*/  LDC R1, c[0x0][0x37c] ;  /* 0x0000df00ff017b82 */ /* 0x000fe20000000800 */
[----:B------:R-:W0:Y:S01]  /*0010*/  S2R R11, SR_TID.X ;  /* 0x00000000000b7919 */ /* 0x000e220000002100 */
[----:B------:R-:W1:Y:S06]  /*0020*/  LDCU.64 UR4, c[0x0][0x390] ;  /* 0x00007200ff0477ac */ /* 0x000e6c0008000a00 */
[----:B------:R-:W2:Y:S01]  /*0030*/  LDC.64 R2, c[0x0][0x380] ;  /* 0x0000e000ff027b82 */ /* 0x000ea20000000a00 */
[----:B------:R-:W0:Y:S01]  /*0040*/  S2R R0, SR_CTAID.X ;  /* 0x0000000000007919 */ /* 0x000e220000002500 */
[----:B------:R-:W0:Y:S01]  /*0050*/  LDCU UR8, c[0x0][0x360] ;  /* 0x00006c00ff0877ac */ /* 0x000e220008000800 */
[----:B------:R-:W3:Y:S05]  /*0060*/  LDCU.64 UR6, c[0x0][0x358] ;  /* 0x00006b00ff0677ac */ /* 0x000eea0008000a00 */
[----:B------:R-:W4:Y:S01]  /*0070*/  LDC.64 R4, c[0x0][0x388] ;  /* 0x0000e200ff047b82 */ /* 0x000f220000000a00 */
[----:B-1----:R-:W-:Y:S01]  /*0080*/  UIMAD UR4, UR5, UR4, URZ ;  /* 0x00000004050472a4 */ /* 0x002fe2000f8e02ff */
[----:B0-----:R-:W-:-:S05]  /*0090*/  IMAD R7, R0, UR8, R11 ;  /* 0x0000000800077c24 */ /* 0x001fca000f8e020b */
[----:B------:R-:W-:-:S13]  /*00a0*/  ISETP.GE.AND P0, PT, R7, UR4, PT ;  /* 0x0000000407007c0c */ /* 0x000fda000bf06270 */
[----:B--2---:R-:W-:-:S04]  /*00b0*/  @!P0 IMAD.WIDE R2, R7, 0x8, R2 ;  /* 0x0000000807028825 */ /* 0x004fc800078e0202 */
[----:B----4-:R-:W-:Y:S02]  /*00c0*/  @!P0 IMAD.WIDE R4, R7, 0x8, R4 ;  /* 0x0000000807048825 */ /* 0x010fe400078e0204 */
[----:B---3--:R-:W2:Y:S04]  /*00d0*/  @!P0 LDG.E.64 R2, desc[UR6][R2.64] ;  /* 0x0000000602028981 */ /* 0x008ea8000c1e1b00 */
[----:B------:R-:W2:Y:S01]  /*00e0*/  @!P0 LDG.E.64 R4, desc[UR6][R4.64] ;  /* 0x0000000604048981 */ /* 0x000ea2000c1e1b00 */
[----:B------:R-:W0:Y:S01]  /*00f0*/  S2UR UR5, SR_CgaCtaId ;  /* 0x00000000000579c3 */ /* 0x000e220000008800 */
[----:B------:R-:W-:Y:S01]  /*0100*/  UMOV UR4, 0x400 ;  /* 0x0000040000047882 */ /* 0x000fe20000000000 */
[----:B------:R-:W-:Y:S02]  /*0110*/  UISETP.GE.U32.AND UP0, UPT, UR8, 0x2, UPT ;  /* 0x000000020800788c */ /* 0x000fe4000bf06070 */
[----:B0-----:R-:W-:-:S06]  /*0120*/  ULEA UR4, UR5, UR4, 0x18 ;  /* 0x0000000405047291 */ /* 0x001fcc000f8ec0ff */
[----:B------:R-:W-:Y:S01]  /*0130*/  LEA R9, R11, UR4, 0x3 ;  /* 0x000000040b097c11 */ /* 0x000fe2000f8e18ff */
[----:B--2---:R-:W-:-:S08]  /*0140*/  @!P0 DADD R6, R2, -R4 ;  /* 0x0000000002068229 */ /* 0x004fd00000000804 */
[----:B------:R-:W-:-:S07]  /*0150*/  @!P0 DADD R6, -RZ, |R6| ;  /* 0x00000000ff068229 */ /* 0x000fce0000000506 */
[----:B------:R0:W-:Y:S01]  /*0160*/  @!P0 STS.64 [R9], R6 ;  /* 0x0000000609008388 */ /* 0x0001e20000000a00 */
[----:B------:R-:W-:Y:S06]  /*0170*/  BAR.SYNC.DEFER_BLOCKING 0x0 ;  /* 0x0000000000007b1d */ /* 0x000fec0000010000 */
[----:B------:R-:W-:Y:S05]  /*0180*/  BRA.U !UP0, `(.L_x_1) ;  /* 0x0000000108407547 */ /* 0x000fea000b800000 */
[----:B------:R-:W-:-:S05]  /*0190*/  UMOV UR4, 0x1 ;  /* 0x0000000100047882 */ /* 0x000fca0000000000 */
.L_x_4:
[----:B-1----:R-:W-:Y:S01]  /*01a0*/  MOV R4, UR4 ;  /* 0x0000000400047c02 */ /* 0x002fe20008000f00 */
[----:B------:R-:W-:Y:S01]  /*01b0*/  USHF.L.U32 UR4, UR4, 0x1, URZ ;  /* 0x0000000104047899 */ /* 0x000fe200080006ff */
[----:B------:R-:W-:Y:S03]  /*01c0*/  BSSY.RECONVERGENT B0, `(.L_x_2) ;  /* 0x0000009000007945 */ /* 0x000fe60003800200 */
[----:B------:R-:W-:-:S06]  /*01d0*/  UIADD3 UR5, UPT, UPT, UR4, -0x1, URZ ;  /* 0xffffffff04057890 */ /* 0x000fcc000fffe0ff */
[----:B------:R-:W-:-:S13]  /*01e0*/  LOP3.LUT P0, RZ, R11, UR5, RZ, 0xc0, !PT ;  /* 0x000000050bff7c12 */ /* 0x000fda000f80c0ff */
[----:B------:R-:W-:Y:S05]  /*01f0*/  @P0 BRA `(.L_x_3) ;  /* 0x0000000000140947 */ /* 0x000fea0003800000 */
[----:B------:R-:W-:Y:S01]  /*0200*/  LEA R4, R4, R9, 0x3 ;  /* 0x0000000904047211 */ /* 0x000fe200078e18ff */
[----:B------:R-:W-:Y:S05]  /*0210*/  LDS.64 R2, [R9] ;  /* 0x0000000009027984 */ /* 0x000fea0000000a00 */
[----:B------:R-:W1:Y:S02]  /*0220*/  LDS.64 R4, [R4] ;  /* 0x0000000004047984 */ /* 0x000e640000000a00 */
[----:B-1----:R-:W-:-:S14]  /*0230*/  DSETP.GEU.AND P0, PT, R2, R4, PT ;  /* 0x000000040200722a */ /* 0x002fdc0003f0e000 */
[----:B------:R1:W-:Y:S02]  /*0240*/  @!P0 STS.64 [R9], R4 ;  /* 0x0000000409008388 */ /* 0x0003e40000000a00 */
.L_x_3:
[----:B------:R-:W-:Y:S05]  /*0250*/  BSYNC.RECONVERGENT B0 ;  /* 0x0000000000007941 */ /* 0x000fea0003800200 */
.L_x_2:
[----:B------:R-:W-:Y:S01]  /*0260*/  BAR.SYNC.DEFER_BLOCKING 0x0 ;  /* 0x0000000000007b1d */ /* 0x000fe20000010000 */
[----:B------:R-:W-:-:S09]  /*0270*/  UISETP.GE.U32.AND UP0, UPT, UR4, UR8, UPT ;  /* 0x000000080400728c */ /* 0x000fd2000bf06070 */
[----:B------:R-:W-:Y:S05]  /*0280*/  BRA.U !UP0, `(.L_x_4) ;  /* 0xfffffffd08c47547 */ /* 0x000fea000b83ffff */
.L_x_1:
[----:B------:R-:W-:-:S13]  /*0290*/  ISETP.NE.AND P0, PT, R11, RZ, PT ;  /* 0x000000ff0b00720c */ /* 0x000fda0003f05270 */
[----:B------:R-:W-:Y:S05]  /*02a0*/  @P0 EXIT ;  /* 0x000000000000094d */ /* 0x000fea0003800000 */
[----:B------:R-:W2:Y:S01]  /*02b0*/  S2UR UR5, SR_CgaCtaId ;  /* 0x00000000000579c3 */ /* 0x000ea20000008800 */
[----:B------:R-:W-:-:S07]  /*02c0*/  UMOV UR4, 0x400 ;  /* 0x0000040000047882 */ /* 0x000fce0000000000 */
[----:B-1----:R-:W1:Y:S01]  /*02d0*/  LDC.64 R4, c[0x0][0x398] ;  /* 0x0000e600ff047b82 */ /* 0x002e620000000a00 */
[----:B--2---:R-:W-:Y:S01]  /*02e0*/  ULEA UR4, UR5, UR4, 0x18 ;  /* 0x0000000405047291 */ /* 0x004fe2000f8ec0ff */
[----:B-1----:R-:W-:-:S08]  /*02f0*/  IMAD.WIDE.U32 R4, R0, 0x8, R4 ;  /* 0x0000000800047825 */ /* 0x002fd000078e0004 */
[----:B------:R-:W1:Y:S04]  /*0300*/  LDS.64 R2, [UR4] ;  /* 0x00000004ff027984 */ /* 0x000e680008000a00 */
[----:B-1----:R-:W-:Y:S01]  /*0310*/  STG.E.64 desc[UR6][R4.64], R2 ;  /* 0x0000000204007986 */ /* 0x002fe2000c101b06 */
[----:B------:R-:W-:Y:S05]  /*0320*/  EXIT ;  /* 0x000000000000794d */ /* 0x000fea0003800000 */
.L_x_5:
        /* <DEDUP_REMOVED lines=13> */
.L_x_9:


//--------------------- .text._Z10stencil_cuPdS_ii --------------------------
	.section	.text._Z10stencil_cuPdS_ii,"ax",@progbits
	.align	128
        .global         _Z10stencil_cuPdS_ii
        .type           _Z10stencil_cuPdS_ii,@function
        .size           _Z10stencil_cuPdS_ii,(.L_x_10 - _Z10stencil_cuPdS_ii)
        .other          _Z10stencil_cuPdS_ii,@"STO_CUDA_ENTRY STV_DEFAULT"
_Z10stencil_cuPdS_ii:
.text._Z10stencil_cuPdS_ii:
[----:B------:R-:W-:Y:S01]  /*0000*/  LDC R1, c[0x0][0x37c] ;  /* 0x0000df00ff017b82 */ /* 0x000fe20000000800 */
[----:B------:R-:W0:Y:S07]  /*0010*/  S2R R5, SR_TID.Y ;  /* 0x0000000000057919 */ /* 0x000e2e0000002200 */
[----:B------:R-:W1:Y:S01]  /*0020*/  LDC R7, c[0x0][0x360] ;  /* 0x0000d800ff077b82 */ /* 0x000e620000000800 */
[----:B------:R-:W1:Y:S07]  /*0030*/  S2R R0, SR_TID.X ;  /* 0x0000000000007919 */ /* 0x000e6e0000002100 */
[----:B------:R-:W0:Y:S08]  /*0040*/  S2UR UR5, SR_CTAID.Y ;  /* 0x00000000000579c3 */ /* 0x000e300000002600 */
[----:B------:R-:W0:Y:S08]  /*0050*/  LDC R8, c[0x0][0x364] ;  /* 0x0000d900ff087b82 */ /* 0x000e300000000800 */
[----:B------:R-:W1:Y:S08]  /*0060*/  S2UR UR4, SR_CTAID.X ;  /* 0x00000000000479c3 */ /* 0x000e700000002500 */
[----:B------:R-:W2:Y:S01]  /*0070*/  LDC.64 R2, c[0x0][0x390] ;  /* 0x0000e400ff027b82 */ /* 0x000ea20000000a00 */
[----:B0-----:R-:W-:-:S02]  /*0080*/  IMAD R8, R8, UR5, R5 ;  /* 0x0000000508087c24 */ /* 0x001fc4000f8e0205 */
[----:B-1----:R-:W-:-:S03]  /*0090*/  IMAD R7, R7, UR4, R0 ;  /* 0x0000000407077c24 */ /* 0x002fc6000f8e0200 */
[----:B------:R-:W-:Y:S02]  /*00a0*/  IADD3 R0, PT, PT, R8, 0x1, RZ ;  /* 0x0000000108007810 */ /* 0x000fe40007ffe0ff */
[----:B--2---:R-:W-:Y:S02]  /*00b0*/  IADD3 R5, PT, PT, R2, -0x1, RZ ;  /* 0xffffffff02057810 */ /* 0x004fe40007ffe0ff */
[----:B------:R-:W-:Y:S02]  /*00c0*/  IADD3 R4, PT, PT, R3, -0x1, RZ ;  /* 0xffffffff03047810 */ /* 0x000fe40007ffe0ff */
[----:B------:R-:W-:Y:S02]  /*00d0*/  IADD3 R3, PT, PT, R7, 0x1, RZ ;  /* 0x0000000107037810 */ /* 0x000fe40007ffe0ff */
[----:B------:R-:W-:-:S04]  /*00e0*/  ISETP.GE.AND P0, PT, R0, R5, PT ;  /* 0x000000050000720c */ /* 0x000fc80003f06270 */
[----:B------:R-:W-:-:S13]  /*00f0*/  ISETP.GE.OR P0, PT, R3, R4, P0 ;  /* 0x000000040300720c */ /* 0x000fda0000706670 */
[----:B------:R-:W-:Y:S05]  /*0100*/  @P0 EXIT ;  /* 0x000000000000094d */ /* 0x000fea0003800000 */
[----:B------:R-:W0:Y:S01]  /*0110*/  LDC.64 R4, c[0x0][0x380] ;  /* 0x0000e000ff047b82 */ /* 0x000e220000000a00 */
[----:B------:R-:W1:Y:S01]  /*0120*/  LDCU.64 UR4, c[0x0][0x358] ;  /* 0x00006b00ff0477ac */ /* 0x000e620008000a00 */
[-C--:B------:R-:W-:Y:S02]  /*0130*/  IMAD R0, R0, R2.reuse, R7 ;  /* 0x0000000200007224 */ /* 0x080fe400078e0207 */
[----:B------:R-:W-:-:S03]  /*0140*/  IMAD R3, R8, R2, R3 ;  /* 0x0000000208037224 */ /* 0x000fc600078e0203 */
[----:B------:R-:W-:-:S05]  /*0150*/  IADD3 R7, PT, PT, R0, 0x2, RZ ;  /* 0x0000000200077810 */ /* 0x000fca0007ffe0ff */
[----:B0-----:R-:W-:-:S05]  /*0160*/  IMAD.WIDE R6, R7, 0x8, R4 ;  /* 0x0000000807067825 */ /* 0x001fca00078e0204 */
[----:B-1----:R-:W2:Y:S01]  /*0170*/  LDG.E.64 R8, desc[UR4][R6.64] ;  /* 0x0000000406087981 */ /* 0x002ea2000c1e1b00 */
[----:B------:R-:W-:-:S03]  /*0180*/  IMAD.WIDE R12, R3, 0x8, R4 ;  /* 0x00000008030c7825 */ /* 0x000fc600078e0204 */
[----:B------:R-:W2:Y:S01]  /*0190*/  LDG.E.64 R10, desc[UR4][R6.64+-0x10] ;  /* 0xfffff004060a7981 */ /* 0x000ea2000c1e1b00 */
[----:B------:R-:W-:-:S03]  /*01a0*/  LEA R3, R2, R3, 0x1 ;  /* 0x0000000302037211 */ /* 0x000fc600078e08ff */
[----:B------:R-:W3:Y:S02]  /*01b0*/  LDG.E.64 R12, desc[UR4][R12.64] ;  /* 0x000000040c0c7981 */ /* 0x000ee4000c1e1b00 */
[----:B------:R-:W-:Y:S02]  /*01c0*/  IMAD.WIDE R4, R3, 0x8, R4 ;  /* 0x0000000803047825 */ /* 0x000fe400078e0204 */
[----:B------:R-:W0:Y:S04]  /*01d0*/  LDC.64 R2, c[0x0][0x388] ;  /* 0x0000e200ff027b82 */ /* 0x000e280000000a00 */
[----:B------:R-:W4:Y:S01]  /*01e0*/  LDG.E.64 R4, desc[UR4][R4.64] ;  /* 0x0000000404047981 */ /* 0x000f22000c1e1b00 */
[----:B--2---:R-:W-:Y:S01]  /*01f0*/  DADD R8, R8, R10 ;  /* 0x0000000008087229 */ /* 0x004fe2000000000a */
[----:B------:R-:W-:-:S05]  /*0200*/  IADD3 R11, PT, PT, R0, 0x1, RZ ;  /* 0x00000001000b7810 */ /* 0x000fca0007ffe0ff */
[----:B0-----:R-:W-:Y:S02]  /*0210*/  IMAD.WIDE R2, R11, 0x8, R2 ;  /* 0x000000080b027825 */ /* 0x001fe400078e0202 */
[----:B---3--:R-:W-:-:S08]  /*0220*/  DADD R8, R8, R12 ;  /* 0x0000000008087229 */ /* 0x008fd0000000000c */
[----:B----4-:R-:W-:-:S08]  /*0230*/  DADD R8, R8, R4 ;  /* 0x0000000008087229 */ /* 0x010fd00000000004 */
[----:B------:R-:W-:-:S07]  /*0240*/  DMUL R8, R8, 0.25 ;  /* 0x3fd0000008087828 */ /* 0x000fce0000000000 */
[----:B------:R-:W-:Y:S01]  /*0250*/  STG.E.64 desc[UR4][R2.64], R8 ;  /* 0x0000000802007986 */ /* 0x000fe2000c101b04 */
[----:B------:R-:W-:Y:S05]  /*0260*/  EXIT ;  /* 0x000000000000794d */ /* 0x000fea0003800000 */
.L_x_6:
        /* <DEDUP_REMOVED lines=9> */
.L_x_10:


//--------------------- .text._Z13initialize_cuPdS_ii --------------------------
	.section	.text._Z13initialize_cuPdS_ii,"ax",@progbits
	.align	128
        .global         _Z13initialize_cuPdS_ii
        .type           _Z13initialize_cuPdS_ii,@function
        .size           _Z13initialize_cuPdS_ii,(.L_x_11 - _Z13initialize_cuPdS_ii)
        .other          _Z13initialize_cuPdS_ii,@"STO_CUDA_ENTRY STV_DEFAULT"
_Z13initialize_cuPdS_ii:
.text._Z13initialize_cuPdS_ii:
[----:B------:R-:W-:Y:S01]  /*0000*/  LDC R1, c[0x0][0x37c] ;  /* 0x0000df00ff017b82 */ /* 0x000fe20000000800 */
[----:B------:R-:W0:Y:S07]  /*0010*/  S2R R0, SR_TID.X ;  /* 0x0000000000007919 */ /* 0x000e2e0000002100 */
[----:B------:R-:W0:Y:S01]  /*0020*/  S2UR UR4, SR_CTAID.X ;  /* 0x00000000000479c3 */ /* 0x000e220000002500 */
[----:B------:R-:W1:Y:S07]  /*0030*/  LDCU UR5, c[0x0][0x394] ;  /* 0x00007280ff0577ac */ /* 0x000e6e0008000800 */
[----:B------:R-:W0:Y:S02]  /*0040*/  LDC R9, c[0x0][0x360] ;  /* 0x0000d800ff097b82 */ /* 0x000e240000000800 */
[----:B0-----:R-:W-:-:S05]  /*0050*/  IMAD R9, R9, UR4, R0 ;  /* 0x0000000409097c24 */ /* 0x001fca000f8e0200 */
[----:B-1----:R-:W-:-:S13]  /*0060*/  ISETP.GE.AND P0, PT, R9, UR5, PT ;  /* 0x0000000509007c0c */ /* 0x002fda000bf06270 */
[----:B------:R-:W-:Y:S05]  /*0070*/  @P0 EXIT ;  /* 0x000000000000094d */ /* 0x000fea0003800000 */
[----:B------:R-:W0:Y:S01]  /*0080*/  LDC.64 R2, c[0x0][0x380] ;  /* 0x0000e000ff027b82 */ /* 0x000e220000000a00 */
[----:B------:R-:W1:Y:S01]  /*0090*/  LDCU.64 UR4, c[0x0][0x358] ;  /* 0x00006b00ff0477ac */ /* 0x000e620008000a00 */
[----:B------:R-:W-:Y:S01]  /*00a0*/  HFMA2 R6, -RZ, RZ, 0, 0 ;  /* 0x00000000ff067431 */ /* 0x000fe200000001ff */
[----:B------:R-:W-:-:S05]  /*00b0*/  MOV R7, 0x3ff00000 ;  /* 0x3ff0000000077802 */ /* 0x000fca0000000f00 */
[----:B------:R-:W2:Y:S01]  /*00c0*/  LDC.64 R4, c[0x0][0x388] ;  /* 0x0000e200ff047b82 */ /* 0x000ea20000000a00 */
[----:B0-----:R-:W-:-:S05]  /*00d0*/  IMAD.WIDE R2, R9, 0x8, R2 ;  /* 0x0000000809027825 */ /* 0x001fca00078e0202 */
[----:B-1----:R-:W-:Y:S01]  /*00e0*/  STG.E.64 desc[UR4][R2.64], R6 ;  /* 0x0000000602007986 */ /* 0x002fe2000c101b04 */
[----:B--2---:R-:W-:-:S05]  /*00f0*/  IMAD.WIDE R4, R9, 0x8, R4 ;  /* 0x0000000809047825 */ /* 0x004fca00078e0204 */
[----:B------:R-:W-:Y:S01]  /*0100*/  STG.E.64 desc[UR4][R4.64], R6 ;  /* 0x0000000604007986 */ /* 0x000fe2000c101b04 */
[----:B------:R-:W-:Y:S05]  /*0110*/  EXIT ;  /* 0x000000000000794d */ /* 0x000fea0003800000 */
.L_x_7:
        /* <DEDUP_REMOVED lines=14> */
.L_x_11:


//--------------------- .nv.shared._Z7swap_cuPdS_ii --------------------------
	.section	.nv.shared._Z7swap_cuPdS_ii,"aw",@nobits
	.sectionflags	@""
	.align	16
	.zero		1024


//--------------------- .nv.shared.reserved.0     --------------------------
	.section	.nv.shared.reserved.0,"aw",@nobits
	.weak		__nv_reservedSMEM_offset_0_alias
	.size		__nv_reservedSMEM_offset_0_alias, 0, 64
	.other		__nv_reservedSMEM_offset_0_alias,@"STO_CUDA_RESERVED_SHARED STV_DEFAULT"
__nv_reservedSMEM_offset_0_alias:
	.zero		0
	.zero		64


//--------------------- .nv.shared._Z10max_reducePdS_iiS_ --------------------------
	.section	.nv.shared._Z10max_reducePdS_iiS_,"aw",@nobits
	.sectionflags	@""
	.align	16
	.zero		1024


//--------------------- .nv.shared._Z10stencil_cuPdS_ii --------------------------
	.section	.nv.shared._Z10stencil_cuPdS_ii,"aw",@nobits
	.sectionflags	@""
	.align	16
	.zero		1024


//--------------------- .nv.shared._Z13initialize_cuPdS_ii --------------------------
	.section	.nv.shared._Z13initialize_cuPdS_ii,"aw",@nobits
	.sectionflags	@""
	.align	16
	.zero		1024


//--------------------- .nv.constant0._Z7swap_cuPdS_ii --------------------------
	.section	.nv.constant0._Z7swap_cuPdS_ii,"a",@progbits
	.sectionflags	@""
	.align	4
.nv.constant0._Z7swap_cuPdS_ii:
	.zero		920


//--------------------- .nv.constant0._Z10max_reducePdS_iiS_ --------------------------
	.section	.nv.constant0._Z10max_reducePdS_iiS_,"a",@progbits
	.sectionflags	@""
	.align	4
.nv.constant0._Z10max_reducePdS_iiS_:
	.zero		928


//--------------------- .nv.constant0._Z10stencil_cuPdS_ii --------------------------
	.section	.nv.constant0._Z10stencil_cuPdS_ii,"a",@progbits
	.sectionflags	@""
	.align	4
.nv.constant0._Z10stencil_cuPdS_ii:
	.zero		920


//--------------------- .nv.constant0._Z13initialize_cuPdS_ii --------------------------
	.section	.nv.constant0._Z13initialize_cuPdS_ii,"a",@progbits
	.sectionflags	@""
	.align	4
.nv.constant0._Z13initialize_cuPdS_ii:
	.zero		920


//--------------------- SYMBOLS --------------------------

	.type		.nv.reservedSmem.offset0,@object
	.size		.nv.reservedSmem.offset0,0x4
	.type		.nv.reservedSmem.cap,@object
	.size		.nv.reservedSmem.cap,0x4
